//
// Generated by NVIDIA NVVM Compiler
//
// Compiler Build ID: CL-36424714
// Cuda compilation tools, release 13.0, V13.0.88
// Based on NVVM 20.0.0
//

.version 9.0
.target sm_100
.address_size 64

	// .globl	_Z6kernelPii

.visible .entry _Z6kernelPii(
	.param .u64 .ptr .align 1 _Z6kernelPii_param_0,
	.param .u32 _Z6kernelPii_param_1
)
{
	.reg .b32 	%r<8>;
	.reg .b64 	%rd<5>;

	ld.param.u64 	%rd1, [_Z6kernelPii_param_0];
	ld.param.u32 	%r1, [_Z6kernelPii_param_1];
	cvta.to.global.u64 	%rd2, %rd1;
	mov.u32 	%r2, %ctaid.x;
	mov.u32 	%r3, %ntid.x;
	mov.u32 	%r4, %tid.x;
	mad.lo.s32 	%r5, %r2, %r3, %r4;
	shl.b32 	%r6, %r5, 1;
	add.s32 	%r7, %r1, %r5;
	mul.wide.s32 	%rd3, %r7, 4;
	add.s64 	%rd4, %rd2, %rd3;
	st.global.u32 	[%rd4], %r6;
	ret;

}


// ===== COMPILED SASS (sm_100) =====

	.target	sm_100

	.elftype	@"ET_EXEC"


//--------------------- .note.nv.tkinfo           --------------------------
	.section	.note.nv.tkinfo,"",@"SHT_NOTE"
	.sectionflags	@"SHF_NOTE_NV_TKINFO"
	.tkinfo
        /*0018*/ 	.word	0x00000002
        /*0030*/ 	.string	""
        /*0030*/ 	.string	"ptxas"
        /*0030*/ 	.string	"Cuda compilation tools, release 13.0, V13.0.88"
        /*0030*/ 	.string	"Build cuda_13.0.r13.0/compiler.36424714_0"
        /*0030*/ 	.string	"-arch sm_100 -m 64 "



//--------------------- .note.nv.cuinfo           --------------------------
	.section	.note.nv.cuinfo,"",@"SHT_NOTE"
	.sectionflags	@"SHF_NOTE_NV_CUINFO"
        /*0018*/ 	.short	0x0002
        /*001a*/ 	.short	0x0064
        /*001c*/ 	.short	0x0082
	.zero		2


//--------------------- .nv.info                  --------------------------
	.section	.nv.info,"",@"SHT_CUDA_INFO"
	.align	4


	//----- nvinfo : EIATTR_REGCOUNT
	.align		4
        /*0000*/ 	.byte	0x04, 0x2f
        /*0002*/ 	.short	(.L_1 - .L_0)
	.align		4
.L_0:
        /*0004*/ 	.word	index@(_Z6kernelPii)
        /*0008*/ 	.word	0x0000000a


	//----- nvinfo : EIATTR_FRAME_SIZE
	.align		4
.L_1:
        /*000c*/ 	.byte	0x04, 0x11
        /*000e*/ 	.short	(.L_3 - .L_2)
	.align		4
.L_2:
        /*0010*/ 	.word	index@(_Z6kernelPii)
        /*0014*/ 	.word	0x00000000


	//----- nvinfo : EIATTR_MIN_STACK_SIZE
	.align		4
.L_3:
        /*0018*/ 	.byte	0x04, 0x12
        /*001a*/ 	.short	(.L_5 - .L_4)
	.align		4
.L_4:
        /*001c*/ 	.word	index@(_Z6kernelPii)
        /*0020*/ 	.word	0x00000000
.L_5:


//--------------------- .nv.compat                --------------------------
	.section	.nv.compat,"",@"SHT_CUDA_COMPAT_INFO"
	.align	4
        /*0000*/ 	.byte	0x02, 0x09, 0x00, 0x00, 0x02, 0x02, 0x01, 0x00, 0x02, 0x05, 0x05, 0x00, 0x03, 0x07, 0x01, 0x01
        /*0010*/ 	.byte	0x02, 0x03, 0x00, 0x00, 0x02, 0x06, 0x01, 0x00, 0x04, 0x0b, 0x08, 0x00, 0x09, 0x00, 0x00, 0x00
        /*0020*/ 	.byte	0x00, 0x00, 0x00, 0x00


//--------------------- .nv.info._Z6kernelPii     --------------------------
	.section	.nv.info._Z6kernelPii,"",@"SHT_CUDA_INFO"
	.sectionflags	@""
	.align	4


	//----- nvinfo : EIATTR_CUDA_API_VERSION
	.align		4
        /*0000*/ 	.byte	0x04, 0x37
        /*0002*/ 	.short	(.L_7 - .L_6)
.L_6:
        /*0004*/ 	.word	0x00000082


	//----- nvinfo : EIATTR_KPARAM_INFO
	.align		4
.L_7:
        /*0008*/ 	.byte	0x04, 0x17
        /*000a*/ 	.short	(.L_9 - .L_8)
.L_8:
        /*000c*/ 	.word	0x00000000
        /*0010*/ 	.short	0x0001
        /*0012*/ 	.short	0x0008
        /*0014*/ 	.byte	0x00, 0xf0, 0x11, 0x00


	//----- nvinfo : EIATTR_KPARAM_INFO
	.align		4
.L_9:
        /*0018*/ 	.byte	0x04, 0x17
        /*001a*/ 	.short	(.L_11 - .L_10)
.L_10:
        /*001c*/ 	.word	0x00000000
        /*0020*/ 	.short	0x0000
        /*0022*/ 	.short	0x0000
        /*0024*/ 	.byte	0x00, 0xf5, 0x21, 0x00


	//----- nvinfo : EIATTR_SPARSE_MMA_MASK
	.align		4
.L_11:
        /*0028*/ 	.byte	0x03, 0x50
        /*002a*/ 	.short	0x0000


	//----- nvinfo : EIATTR_MAXREG_COUNT
	.align		4
        /*002c*/ 	.byte	0x03, 0x1b
        /*002e*/ 	.short	0x00ff


	//----- nvinfo : EIATTR_MERCURY_ISA_VERSION
	.align		4
        /*0030*/ 	.byte	0x03, 0x5f
        /*0032*/ 	.short	0x0101


	//----- nvinfo : EIATTR_VRC_CTA_INIT_COUNT
	.align		4
        /*0034*/ 	.byte	0x02, 0x4a
	.zero		1
	.zero		1


	//----- nvinfo : EIATTR_EXIT_INSTR_OFFSETS
	.align		4
        /*0038*/ 	.byte	0x04, 0x1c
        /*003a*/ 	.short	(.L_13 - .L_12)


	//   ....[0]....
.L_12:
        /*003c*/ 	.word	0x000000c0


	//----- nvinfo : EIATTR_CBANK_PARAM_SIZE
	.align		4
.L_13:
        /*0040*/ 	.byte	0x03, 0x19
        /*0042*/ 	.short	0x000c


	//----- nvinfo : EIATTR_PARAM_CBANK
	.align		4
        /*0044*/ 	.byte	0x04, 0x0a
        /*0046*/ 	.short	(.L_15 - .L_14)
	.align		4
.L_14:
        /*0048*/ 	.word	index@(.nv.constant0._Z6kernelPii)
        /*004c*/ 	.short	0x0380
        /*004e*/ 	.short	0x000c


	//----- nvinfo : EIATTR_SW_WAR
	.align		4
.L_15:
        /*0050*/ 	.byte	0x04, 0x36
        /*0052*/ 	.short	(.L_17 - .L_16)
.L_16:
        /*0054*/ 	.word	0x00000008
.L_17:


//--------------------- .nv.callgraph             --------------------------
	.section	.nv.callgraph,"",@"SHT_CUDA_CALLGRAPH"
	.align	4
	.sectionentsize	8
	.align		4
        /*0000*/ 	.word	0x00000000
	.align		4
        /*0004*/ 	.word	0xffffffff
	.align		4
        /*0008*/ 	.word	0x00000000
	.align		4
        /*000c*/ 	.word	0xfffffffe
	.align		4
        /*0010*/ 	.word	0x00000000
	.align		4
        /*0014*/ 	.word	0xfffffffd
	.align		4
        /*0018*/ 	.word	0x00000000
	.align		4
        /*001c*/ 	.word	0xfffffffc


//--------------------- .text._Z6kernelPii        --------------------------
	.section	.text._Z6kernelPii,"ax",@progbits
	.align	128
        .global         _Z6kernelPii
        .type           _Z6kernelPii,@function
        .size           _Z6kernelPii,(.L_x_1 - _Z6kernelPii)
        .other          _Z6kernelPii,@"STO_CUDA_ENTRY STV_DEFAULT"
_Z6kernelPii:
.text._Z6kernelPii:
[----:B------:R-:W-:Y:S01]  /*0000*/  LDC R1, c[0x0][0x37c] ;  /* 0x0000df00ff017b82 */ /* 0x000fe20000000800 */
[----:B------:R-:W0:Y:S07]  /*0010*/  S2R R5, SR_TID.X ;  /* 0x0000000000057919 */ /* 0x000e2e0000002100 */
[----:B------:R-:W0:Y:S01]  /*0020*/  S2UR UR6, SR_CTAID.X ;  /* 0x00000000000679c3 */ /* 0x000e220000002500 */
[----:B------:R-:W1:Y:S01]  /*0030*/  LDCU UR7, c[0x0][0x388] ;  /* 0x00007100ff0777ac */ /* 0x000e620008000800 */
[----:B------:R-:W2:Y:S06]  /*0040*/  LDCU.64 UR4, c[0x0][0x358] ;  /* 0x00006b00ff0477ac */ /* 0x000eac0008000a00 */
[----:B------:R-:W0:Y:S08]  /*0050*/  LDC R0, c[0x0][0x360] ;  /* 0x0000d800ff007b82 */ /* 0x000e300000000800 */
[----:B------:R-:W3:Y:S01]  /*0060*/  LDC.64 R2, c[0x0][0x380] ;  /* 0x0000e000ff027b82 */ /* 0x000ee20000000a00 */
[----:B0-----:R-:W-:-:S05]  /*0070*/  IMAD R0, R0, UR6, R5 ;  /* 0x0000000600007c24 */ /* 0x001fca000f8e0205 */
[C---:B-1----:R-:W-:Y:S02]  /*0080*/  IADD3 R7, PT, PT, R0.reuse, UR7, RZ ;  /* 0x0000000700077c10 */ /* 0x042fe4000fffe0ff */
[----:B------:R-:W-:-:S03]  /*0090*/  SHF.L.U32 R5, R0, 0x1, RZ ;  /* 0x0000000100057819 */ /* 0x000fc600000006ff */
[----:B---3--:R-:W-:-:S05]  /*00a0*/  IMAD.WIDE R2, R7, 0x4, R2 ;  /* 0x0000000407027825 */ /* 0x008fca00078e0202 */
[----:B--2---:R-:W-:Y:S01]  /*00b0*/  STG.E desc[UR4][R2.64], R5 ;  /* 0x0000000502007986 */ /* 0x004fe2000c101904 */
[----:B------:R-:W-:Y:S05]  /*00c0*/  EXIT ;  /* 0x000000000000794d */ /* 0x000fea0003800000 */
.L_x_0:
[----:B------:R-:W-:-:S00]  /*00d0*/  BRA `(.L_x_0) ;  /* 0xfffffffc00fc7947 */ /* 0x000fc0000383ffff */
[----:B------:R-:W-:-:S00]  /*00e0*/  NOP ;  /* 0x0000000000007918 */ /* 0x000fc00000000000 */
        /* <DEDUP_REMOVED lines=9> */
.L_x_1:


//--------------------- .nv.shared.reserved.0     --------------------------
	.section	.nv.shared.reserved.0,"aw",@nobits
	.weak		__nv_reservedSMEM_offset_0_alias
	.size		__nv_reservedSMEM_offset_0_alias, 0, 64
	.other		__nv_reservedSMEM_offset_0_alias,@"STO_CUDA_RESERVED_SHARED STV_DEFAULT"
__nv_reservedSMEM_offset_0_alias:
	.zero		0
	.zero		64


//--------------------- .nv.constant0._Z6kernelPii --------------------------
	.section	.nv.constant0._Z6kernelPii,"a",@progbits
	.sectionflags	@""
	.align	4
.nv.constant0._Z6kernelPii:
	.zero		908


//--------------------- SYMBOLS --------------------------

	.type		.nv.reservedSmem.offset0,@object
	.size		.nv.reservedSmem.offset0,0x4
